	.headerflags	@"EF_CUDA_TEXMODE_UNIFIED EF_CUDA_64BIT_ADDRESS EF_CUDA_ACCELERATORS EF_CUDA_SM90 EF_CUDA_VIRTUAL_SM(EF_CUDA_SM90)"
	.elftype	@"ET_EXEC"


//--------------------- .nv.info                  --------------------------
	.section	.nv.info,"",@"SHT_CUDA_INFO"
	.align	4


	//----- nvinfo : EIATTR_REGCOUNT
	.align		4
        /*0000*/ 	.byte	0x04, 0x2f
        /*0002*/ 	.short	(.L_1 - .L_0)
	.align		4
.L_0:
        /*0004*/ 	.word	index@(triton_poi_fused_convolution_1)
        /*0008*/ 	.word	0x0000001c


	//----- nvinfo : EIATTR_MIN_STACK_SIZE
	.align		4
.L_1:
        /*000c*/ 	.byte	0x04, 0x12
        /*000e*/ 	.short	(.L_3 - .L_2)
	.align		4
.L_2:
        /*0010*/ 	.word	index@(triton_poi_fused_convolution_1)
        /*0014*/ 	.word	0x00000000


	//----- nvinfo : EIATTR_FRAME_SIZE
	.align		4
.L_3:
        /*0018*/ 	.byte	0x04, 0x11
        /*001a*/ 	.short	(.L_5 - .L_4)
	.align		4
.L_4:
        /*001c*/ 	.word	index@(triton_poi_fused_convolution_1)
        /*0020*/ 	.word	0x00000000


	//----- nvinfo : EIATTR_MIN_STACK_SIZE
	.align		4
.L_5:
        /*0024*/ 	.byte	0x04, 0x12
        /*0026*/ 	.short	(.L_7 - .L_6)
	.align		4
.L_6:
        /*0028*/ 	.word	index@(triton_poi_fused_convolution_1)
        /*002c*/ 	.word	0x00000000
.L_7:


//--------------------- .nv.info.triton_poi_fused_convolution_1 --------------------------
	.section	.nv.info.triton_poi_fused_convolution_1,"",@"SHT_CUDA_INFO"
	.sectionflags	@""
	.align	4


	//----- nvinfo : EIATTR_CUDA_API_VERSION
	.align		4
        /*0000*/ 	.byte	0x04, 0x37
        /*0002*/ 	.short	(.L_9 - .L_8)
.L_8:
        /*0004*/ 	.word	0x0000007c


	//----- nvinfo : EIATTR_KPARAM_INFO
	.align		4
.L_9:
        /*0008*/ 	.byte	0x04, 0x17
        /*000a*/ 	.short	(.L_11 - .L_10)
.L_10:
        /*000c*/ 	.word	0x00000000
        /*0010*/ 	.short	0x0004
        /*0012*/ 	.short	0x001c
        /*0014*/ 	.byte	0x00, 0xf0, 0x11, 0x00


	//----- nvinfo : EIATTR_KPARAM_INFO
	.align		4
.L_11:
        /*0018*/ 	.byte	0x04, 0x17
        /*001a*/ 	.short	(.L_13 - .L_12)
.L_12:
        /*001c*/ 	.word	0x00000000
        /*0020*/ 	.short	0x0003
        /*0022*/ 	.short	0x0018
        /*0024*/ 	.byte	0x00, 0xf0, 0x11, 0x00


	//----- nvinfo : EIATTR_KPARAM_INFO
	.align		4
.L_13:
        /*0028*/ 	.byte	0x04, 0x17
        /*002a*/ 	.short	(.L_15 - .L_14)
.L_14:
        /*002c*/ 	.word	0x00000000
        /*0030*/ 	.short	0x0002
        /*0032*/ 	.short	0x0010
        /*0034*/ 	.byte	0x00, 0xf4, 0x21, 0x00


	//----- nvinfo : EIATTR_KPARAM_INFO
	.align		4
.L_15:
        /*0038*/ 	.byte	0x04, 0x17
        /*003a*/ 	.short	(.L_17 - .L_16)
.L_16:
        /*003c*/ 	.word	0x00000000
        /*0040*/ 	.short	0x0001
        /*0042*/ 	.short	0x0008
        /*0044*/ 	.byte	0x00, 0xf4, 0x21, 0x00


	//----- nvinfo : EIATTR_KPARAM_INFO
	.align		4
.L_17:
        /*0048*/ 	.byte	0x04, 0x17
        /*004a*/ 	.short	(.L_19 - .L_18)
.L_18:
        /*004c*/ 	.word	0x00000000
        /*0050*/ 	.short	0x0000
        /*0052*/ 	.short	0x0000
        /*0054*/ 	.byte	0x00, 0xf4, 0x21, 0x00


	//----- nvinfo : EIATTR_SPARSE_MMA_MASK
	.align		4
.L_19:
        /*0058*/ 	.byte	0x03, 0x50
        /*005a*/ 	.short	0x0000


	//----- nvinfo : EIATTR_MAXREG_COUNT
	.align		4
        /*005c*/ 	.byte	0x03, 0x1b
        /*005e*/ 	.short	0x00ff


	//----- nvinfo : EIATTR_EXIT_INSTR_OFFSETS
	.align		4
        /*0060*/ 	.byte	0x04, 0x1c
        /*0062*/ 	.short	(.L_21 - .L_20)


	//   ....[0]....
.L_20:
        /*0064*/ 	.word	0x00000380


	//----- nvinfo : EIATTR_REQNTID
	.align		4
.L_21:
        /*0068*/ 	.byte	0x04, 0x10
        /*006a*/ 	.short	(.L_23 - .L_22)
.L_22:
        /*006c*/ 	.word	0x00000080
        /*0070*/ 	.word	0x00000001
        /*0074*/ 	.word	0x00000001


	//----- nvinfo : EIATTR_CBANK_PARAM_SIZE
	.align		4
.L_23:
        /*0078*/ 	.byte	0x03, 0x19
        /*007a*/ 	.short	0x0020


	//----- nvinfo : EIATTR_PARAM_CBANK
	.align		4
        /*007c*/ 	.byte	0x04, 0x0a
        /*007e*/ 	.short	(.L_25 - .L_24)
	.align		4
.L_24:
        /*0080*/ 	.word	index@(.nv.constant0.triton_poi_fused_convolution_1)
        /*0084*/ 	.short	0x0210
        /*0086*/ 	.short	0x0020


	//----- nvinfo : EIATTR_SW_WAR
	.align		4
.L_25:
        /*0088*/ 	.byte	0x04, 0x36
        /*008a*/ 	.short	(.L_27 - .L_26)
.L_26:
        /*008c*/ 	.word	0x00000008
.L_27:


//--------------------- .nv.callgraph             --------------------------
	.section	.nv.callgraph,"",@"SHT_CUDA_CALLGRAPH"
	.align	4
	.sectionentsize	8
	.align		4
        /*0000*/ 	.word	0x00000000
	.align		4
        /*0004*/ 	.word	0xffffffff
	.align		4
        /*0008*/ 	.word	0x00000000
	.align		4
        /*000c*/ 	.word	0xfffffffe
	.align		4
        /*0010*/ 	.word	0x00000000
	.align		4
        /*0014*/ 	.word	0xfffffffd
	.align		4
        /*0018*/ 	.word	0x00000000
	.align		4
        /*001c*/ 	.word	0xfffffffc


//--------------------- .text.triton_poi_fused_convolution_1 --------------------------
	.section	.text.triton_poi_fused_convolution_1,"ax",@progbits
	.align	128
        .global         triton_poi_fused_convolution_1
        .type           triton_poi_fused_convolution_1,@function
        .size           triton_poi_fused_convolution_1,(.L_x_1 - triton_poi_fused_convolution_1)
        .other          triton_poi_fused_convolution_1,@"STO_CUDA_ENTRY STV_DEFAULT"
triton_poi_fused_convolution_1:
.text.triton_poi_fused_convolution_1:
[----:B------:R-:W-:Y:S01]  /*0000*/  LDC R1, c[0x0][0x28] ;  /* 0x00000a00ff017b82 */ /* 0x000fe20000000800 */
[----:B------:R-:W1:Y:S07]  /*0010*/  S2R R12, SR_CTAID.Y ;  /* 0x00000000000c7919 */ /* 0x000e6e0000002600 */
[----:B------:R-:W2:Y:S01]  /*0020*/  LDC.64 R2, c[0x0][0x218] ;  /* 0x00008600ff027b82 */ /* 0x000ea20000000a00 */
[----:B------:R-:W-:Y:S01]  /*0030*/  ULDC.64 UR4, c[0x0][0x208] ;  /* 0x0000820000047ab9 */ /* 0x000fe20000000a00 */
[----:B------:R-:W3:Y:S01]  /*0040*/  S2R R4, SR_TID.X ;  /* 0x0000000000047919 */ /* 0x000ee20000002100 */
[----:B------:R-:W4:Y:S05]  /*0050*/  S2R R13, SR_CTAID.X ;  /* 0x00000000000d7919 */ /* 0x000f2a0000002500 */
[----:B------:R-:W5:Y:S01]  /*0060*/  LDC.64 R10, c[0x0][0x210] ;  /* 0x00008400ff0a7b82 */ /* 0x000f620000000a00 */
[----:B-1----:R-:W-:-:S05]  /*0070*/  IMAD.HI R0, R12, 0x2aaaaaab, RZ ;  /* 0x2aaaaaab0c007827 */ /* 0x002fca00078e02ff */
[----:B------:R-:W-:-:S04]  /*0080*/  SHF.R.U32.HI R5, RZ, 0x1f, R0 ;  /* 0x0000001fff057819 */ /* 0x000fc80000011600 */
[----:B------:R-:W-:Y:S02]  /*0090*/  LEA.HI.SX32 R5, R0, R5, 0x19 ;  /* 0x0000000500057211 */ /* 0x000fe400078fcaff */
[----:B---3--:R-:W-:-:S03]  /*00a0*/  SHF.L.U32 R0, R4, 0x2, RZ ;  /* 0x0000000204007819 */ /* 0x008fc600000006ff */
[----:B------:R-:W-:Y:S01]  /*00b0*/  IMAD R4, R5, -0x300, R12 ;  /* 0xfffffd0005047824 */ /* 0x000fe200078e020c */
[----:B------:R-:W-:-:S03]  /*00c0*/  LOP3.LUT R0, R0, 0x1fc, RZ, 0xc0, !PT ;  /* 0x000001fc00007812 */ /* 0x000fc600078ec0ff */
[----:B--2---:R-:W-:Y:S01]  /*00d0*/  IMAD.WIDE R2, R4, 0x4, R2 ;  /* 0x0000000404027825 */ /* 0x004fe200078e0202 */
[----:B----4-:R-:W-:-:S03]  /*00e0*/  LEA R13, R13, R0, 0xa ;  /* 0x000000000d0d7211 */ /* 0x010fc600078e50ff */
[----:B------:R-:W-:-:S04]  /*00f0*/  IMAD R0, R5, 0x300000, R4 ;  /* 0x0030000005007824 */ /* 0x000fc800078e0204 */
[----:B------:R-:W-:Y:S02]  /*0100*/  IMAD R15, R13, 0x300, R0 ;  /* 0x000003000d0f7824 */ /* 0x000fe400078e0200 */
[----:B------:R1:W2:Y:S03]  /*0110*/  LDG.E.EL R0, desc[UR4][R2.64] ;  /* 0x0000000402007981 */ /* 0x0002a6000c2e1900 */
[----:B------:R-:W-:Y:S02]  /*0120*/  IADD3 R5, R15, 0x60000, RZ ;  /* 0x000600000f057810 */ /* 0x000fe40007ffe0ff */
[----:B------:R-:W-:Y:S02]  /*0130*/  IADD3 R17, R15, 0x300, RZ ;  /* 0x000003000f117810 */ /* 0x000fe40007ffe0ff */
[----:B------:R-:W-:Y:S01]  /*0140*/  IADD3 R19, R15, 0x600, RZ ;  /* 0x000006000f137810 */ /* 0x000fe20007ffe0ff */
[----:B-----5:R-:W-:Y:S01]  /*0150*/  IMAD.WIDE R4, R5, 0x4, R10 ;  /* 0x0000000405047825 */ /* 0x020fe200078e020a */
[----:B------:R-:W-:-:S02]  /*0160*/  IADD3 R9, R15, 0x900, RZ ;  /* 0x000009000f097810 */ /* 0x000fc40007ffe0ff */
[----:B------:R-:W-:Y:S01]  /*0170*/  IADD3 R7, R15, 0x60300, RZ ;  /* 0x000603000f077810 */ /* 0x000fe20007ffe0ff */
[--C-:B------:R-:W-:Y:S01]  /*0180*/  IMAD.WIDE R16, R17, 0x4, R10.reuse ;  /* 0x0000000411107825 */ /* 0x100fe200078e020a */
[----:B------:R-:W-:Y:S01]  /*0190*/  IADD3 R21, R15, 0x60600, RZ ;  /* 0x000606000f157810 */ /* 0x000fe20007ffe0ff */
[----:B------:R-:W2:Y:S01]  /*01a0*/  LDG.E.EL R5, desc[UR4][R4.64] ;  /* 0x0000000404057981 */ /* 0x000ea2000c2e1900 */
[----:B------:R-:W-:Y:S01]  /*01b0*/  IADD3 R23, R15, 0x60900, RZ ;  /* 0x000609000f177810 */ /* 0x000fe20007ffe0ff */
[--C-:B------:R-:W-:Y:S02]  /*01c0*/  IMAD.WIDE R14, R15, 0x4, R10.reuse ;  /* 0x000000040f0e7825 */ /* 0x100fe400078e020a */
[----:B------:R-:W3:Y:S02]  /*01d0*/  LDG.E.EL R17, desc[UR4][R16.64] ;  /* 0x0000000410117981 */ /* 0x000ee4000c2e1900 */
[--C-:B------:R-:W-:Y:S02]  /*01e0*/  IMAD.WIDE R18, R19, 0x4, R10.reuse ;  /* 0x0000000413127825 */ /* 0x100fe400078e020a */
[----:B------:R-:W4:Y:S02]  /*01f0*/  LDG.E.EL R15, desc[UR4][R14.64] ;  /* 0x000000040e0f7981 */ /* 0x000f24000c2e1900 */
[----:B------:R-:W-:-:S02]  /*0200*/  IMAD.WIDE R8, R9, 0x4, R10 ;  /* 0x0000000409087825 */ /* 0x000fc400078e020a */
[----:B------:R-:W5:Y:S02]  /*0210*/  LDG.E.EL R19, desc[UR4][R18.64] ;  /* 0x0000000412137981 */ /* 0x000f64000c2e1900 */
[--C-:B------:R-:W-:Y:S02]  /*0220*/  IMAD.WIDE R6, R7, 0x4, R10.reuse ;  /* 0x0000000407067825 */ /* 0x100fe400078e020a */
[----:B------:R-:W5:Y:S02]  /*0230*/  LDG.E.EL R9, desc[UR4][R8.64] ;  /* 0x0000000408097981 */ /* 0x000f64000c2e1900 */
[--C-:B-1----:R-:W-:Y:S02]  /*0240*/  IMAD.WIDE R2, R21, 0x4, R10.reuse ;  /* 0x0000000415027825 */ /* 0x102fe400078e020a */
[----:B------:R-:W5:Y:S02]  /*0250*/  LDG.E.EL R7, desc[UR4][R6.64] ;  /* 0x0000000406077981 */ /* 0x000f64000c2e1900 */
[----:B------:R-:W-:-:S02]  /*0260*/  IMAD.WIDE R10, R23, 0x4, R10 ;  /* 0x00000004170a7825 */ /* 0x000fc400078e020a */
[----:B------:R-:W5:Y:S01]  /*0270*/  LDG.E.EL R3, desc[UR4][R2.64] ;  /* 0x0000000402037981 */ /* 0x000f62000c2e1900 */
[----:B------:R-:W1:Y:S03]  /*0280*/  LDC.64 R22, c[0x0][0x220] ;  /* 0x00008800ff167b82 */ /* 0x000e660000000a00 */
[----:B------:R-:W5:Y:S01]  /*0290*/  LDG.E.EL R11, desc[UR4][R10.64] ;  /* 0x000000040a0b7981 */ /* 0x000f62000c2e1900 */
[----:B------:R-:W-:-:S04]  /*02a0*/  LEA R13, R12, R13, 0xc ;  /* 0x0000000d0c0d7211 */ /* 0x000fc800078e60ff */
[----:B------:R-:W-:Y:S01]  /*02b0*/  IADD3 R25, R13, 0x200, RZ ;  /* 0x000002000d197810 */ /* 0x000fe20007ffe0ff */
[----:B-1----:R-:W-:-:S04]  /*02c0*/  IMAD.WIDE R20, R13, 0x4, R22 ;  /* 0x000000040d147825 */ /* 0x002fc800078e0216 */
[----:B------:R-:W-:-:S04]  /*02d0*/  IMAD.WIDE R22, R25, 0x4, R22 ;  /* 0x0000000419167825 */ /* 0x000fc800078e0216 */
[--C-:B--2---:R-:W-:Y:S01]  /*02e0*/  FADD R4, R5, R0.reuse ;  /* 0x0000000005047221 */ /* 0x104fe20000000000 */
[--C-:B---3--:R-:W-:Y:S01]  /*02f0*/  FADD R13, R17, R0.reuse ;  /* 0x00000000110d7221 */ /* 0x108fe20000000000 */
[--C-:B----4-:R-:W-:Y:S01]  /*0300*/  FADD R12, R15, R0.reuse ;  /* 0x000000000f0c7221 */ /* 0x110fe20000000000 */
[--C-:B-----5:R-:W-:Y:S01]  /*0310*/  FADD R14, R19, R0.reuse ;  /* 0x00000000130e7221 */ /* 0x120fe20000000000 */
[--C-:B------:R-:W-:Y:S01]  /*0320*/  FADD R15, R9, R0.reuse ;  /* 0x00000000090f7221 */ /* 0x100fe20000000000 */
[--C-:B------:R-:W-:Y:S01]  /*0330*/  FADD R5, R7, R0.reuse ;  /* 0x0000000007057221 */ /* 0x100fe20000000000 */
[--C-:B------:R-:W-:Y:S01]  /*0340*/  FADD R6, R3, R0.reuse ;  /* 0x0000000003067221 */ /* 0x100fe20000000000 */
[----:B------:R-:W-:Y:S02]  /*0350*/  FADD R7, R11, R0 ;  /* 0x000000000b077221 */ /* 0x000fe40000000000 */
[----:B------:R-:W-:Y:S04]  /*0360*/  STG.E.128 desc[UR4][R20.64], R12 ;  /* 0x0000000c14007986 */ /* 0x000fe8000c101d04 */
[----:B------:R-:W-:Y:S01]  /*0370*/  STG.E.128 desc[UR4][R22.64], R4 ;  /* 0x0000000416007986 */ /* 0x000fe2000c101d04 */
[----:B------:R-:W-:Y:S05]  /*0380*/  EXIT ;  /* 0x000000000000794d */ /* 0x000fea0003800000 */
.L_x_0:
[----:B------:R-:W-:-:S00]  /*0390*/  BRA `(.L_x_0) ;  /* 0xfffffffc00fc7947 */ /* 0x000fc0000383ffff */
[----:B------:R-:W-:-:S00]  /*03a0*/  NOP ;  /* 0x0000000000007918 */ /* 0x000fc00000000000 */
        /* <DEDUP_REMOVED lines=13> */
.L_x_1:


//--------------------- .nv.constant0.triton_poi_fused_convolution_1 --------------------------
	.section	.nv.constant0.triton_poi_fused_convolution_1,"a",@progbits
	.sectionflags	@""
	.align	4
.nv.constant0.triton_poi_fused_convolution_1:
	.zero		560
